//
// Generated by NVIDIA NVVM Compiler
//
// Compiler Build ID: CL-36424714
// Cuda compilation tools, release 13.0, V13.0.88
// Based on NVVM 20.0.0
//

.version 9.0
.target sm_100
.address_size 64

	// .globl	_Z12histo_kernelPjlS_
// _ZZ12histo_kernelPjlS_E13histo_private has been demoted

.visible .entry _Z12histo_kernelPjlS_(
	.param .u64 .ptr .align 1 _Z12histo_kernelPjlS__param_0,
	.param .u64 _Z12histo_kernelPjlS__param_1,
	.param .u64 .ptr .align 1 _Z12histo_kernelPjlS__param_2
)
{
	.reg .pred 	%p<5>;
	.reg .b32 	%r<21>;
	.reg .b64 	%rd<14>;
	// demoted variable
	.shared .align 4 .b8 _ZZ12histo_kernelPjlS_E13histo_private[1024];
	ld.param.u64 	%rd5, [_Z12histo_kernelPjlS__param_0];
	ld.param.u64 	%rd6, [_Z12histo_kernelPjlS__param_1];
	ld.param.u64 	%rd7, [_Z12histo_kernelPjlS__param_2];
	mov.u32 	%r1, %tid.x;
	setp.gt.u32 	%p1, %r1, 255;
	shl.b32 	%r8, %r1, 2;
	mov.u32 	%r9, _ZZ12histo_kernelPjlS_E13histo_private;
	add.s32 	%r2, %r9, %r8;
	@%p1 bra 	$L__BB0_2;
	mov.b32 	%r10, 0;
	st.shared.u32 	[%r2], %r10;
$L__BB0_2:
	bar.sync 	0;
	mov.u32 	%r11, %ctaid.x;
	mov.u32 	%r3, %ntid.x;
	mad.lo.s32 	%r20, %r11, %r3, %r1;
	cvt.s64.s32 	%rd13, %r20;
	setp.le.s64 	%p2, %rd6, %rd13;
	@%p2 bra 	$L__BB0_5;
	cvta.to.global.u64 	%rd2, %rd5;
	mov.u32 	%r12, %nctaid.x;
	mul.lo.s32 	%r5, %r3, %r12;
$L__BB0_4:
	shl.b64 	%rd8, %rd13, 2;
	add.s64 	%rd9, %rd2, %rd8;
	ld.global.u32 	%r13, [%rd9];
	shl.b32 	%r14, %r13, 2;
	add.s32 	%r16, %r9, %r14;
	atom.shared.add.u32 	%r17, [%r16], 1;
	add.s32 	%r20, %r20, %r5;
	cvt.s64.s32 	%rd13, %r20;
	setp.gt.s64 	%p3, %rd6, %rd13;
	@%p3 bra 	$L__BB0_4;
$L__BB0_5:
	setp.gt.u32 	%p4, %r1, 255;
	@%p4 bra 	$L__BB0_7;
	cvta.to.global.u64 	%rd10, %rd7;
	mul.wide.u32 	%rd11, %r1, 4;
	add.s64 	%rd12, %rd10, %rd11;
	ld.shared.u32 	%r18, [%r2];
	atom.global.add.u32 	%r19, [%rd12], %r18;
$L__BB0_7:
	ret;

}


// ===== COMPILED SASS (sm_100) =====

	.target	sm_100

	.elftype	@"ET_EXEC"


//--------------------- .note.nv.tkinfo           --------------------------
	.section	.note.nv.tkinfo,"",@"SHT_NOTE"
	.sectionflags	@"SHF_NOTE_NV_TKINFO"
	.tkinfo
        /*0018*/ 	.word	0x00000002
        /*0030*/ 	.string	""
        /*0030*/ 	.string	"ptxas"
        /*0030*/ 	.string	"Cuda compilation tools, release 13.0, V13.0.88"
        /*0030*/ 	.string	"Build cuda_13.0.r13.0/compiler.36424714_0"
        /*0030*/ 	.string	"-arch sm_100 -m 64 "



//--------------------- .note.nv.cuinfo           --------------------------
	.section	.note.nv.cuinfo,"",@"SHT_NOTE"
	.sectionflags	@"SHF_NOTE_NV_CUINFO"
        /*0018*/ 	.short	0x0002
        /*001a*/ 	.short	0x0064
        /*001c*/ 	.short	0x0082
	.zero		2


//--------------------- .nv.info                  --------------------------
	.section	.nv.info,"",@"SHT_CUDA_INFO"
	.align	4


	//----- nvinfo : EIATTR_REGCOUNT
	.align		4
        /*0000*/ 	.byte	0x04, 0x2f
        /*0002*/ 	.short	(.L_1 - .L_0)
	.align		4
.L_0:
        /*0004*/ 	.word	index@(_Z12histo_kernelPjlS_)
        /*0008*/ 	.word	0x0000000b


	//----- nvinfo : EIATTR_FRAME_SIZE
	.align		4
.L_1:
        /*000c*/ 	.byte	0x04, 0x11
        /*000e*/ 	.short	(.L_3 - .L_2)
	.align		4
.L_2:
        /*0010*/ 	.word	index@(_Z12histo_kernelPjlS_)
        /*0014*/ 	.word	0x00000000


	//----- nvinfo : EIATTR_MIN_STACK_SIZE
	.align		4
.L_3:
        /*0018*/ 	.byte	0x04, 0x12
        /*001a*/ 	.short	(.L_5 - .L_4)
	.align		4
.L_4:
        /*001c*/ 	.word	index@(_Z12histo_kernelPjlS_)
        /*0020*/ 	.word	0x00000000
.L_5:


//--------------------- .nv.compat                --------------------------
	.section	.nv.compat,"",@"SHT_CUDA_COMPAT_INFO"
	.align	4
        /*0000*/ 	.byte	0x02, 0x09, 0x00, 0x00, 0x02, 0x02, 0x01, 0x00, 0x02, 0x05, 0x05, 0x00, 0x03, 0x07, 0x01, 0x01
        /*0010*/ 	.byte	0x02, 0x03, 0x00, 0x00, 0x02, 0x06, 0x01, 0x00, 0x04, 0x0b, 0x08, 0x00, 0x09, 0x00, 0x00, 0x00
        /*0020*/ 	.byte	0x00, 0x00, 0x00, 0x00


//--------------------- .nv.info._Z12histo_kernelPjlS_ --------------------------
	.section	.nv.info._Z12histo_kernelPjlS_,"",@"SHT_CUDA_INFO"
	.sectionflags	@""
	.align	4


	//----- nvinfo : EIATTR_CUDA_API_VERSION
	.align		4
        /*0000*/ 	.byte	0x04, 0x37
        /*0002*/ 	.short	(.L_7 - .L_6)
.L_6:
        /*0004*/ 	.word	0x00000082


	//----- nvinfo : EIATTR_KPARAM_INFO
	.align		4
.L_7:
        /*0008*/ 	.byte	0x04, 0x17
        /*000a*/ 	.short	(.L_9 - .L_8)
.L_8:
        /*000c*/ 	.word	0x00000000
        /*0010*/ 	.short	0x0002
        /*0012*/ 	.short	0x0010
        /*0014*/ 	.byte	0x00, 0xf5, 0x21, 0x00


	//----- nvinfo : EIATTR_KPARAM_INFO
	.align		4
.L_9:
        /*0018*/ 	.byte	0x04, 0x17
        /*001a*/ 	.short	(.L_11 - .L_10)
.L_10:
        /*001c*/ 	.word	0x00000000
        /*0020*/ 	.short	0x0001
        /*0022*/ 	.short	0x0008
        /*0024*/ 	.byte	0x00, 0xf0, 0x21, 0x00


	//----- nvinfo : EIATTR_KPARAM_INFO
	.align		4
.L_11:
        /*0028*/ 	.byte	0x04, 0x17
        /*002a*/ 	.short	(.L_13 - .L_12)
.L_12:
        /*002c*/ 	.word	0x00000000
        /*0030*/ 	.short	0x0000
        /*0032*/ 	.short	0x0000
        /*0034*/ 	.byte	0x00, 0xf5, 0x21, 0x00


	//----- nvinfo : EIATTR_SPARSE_MMA_MASK
	.align		4
.L_13:
        /*0038*/ 	.byte	0x03, 0x50
        /*003a*/ 	.short	0x0000


	//----- nvinfo : EIATTR_MAXREG_COUNT
	.align		4
        /*003c*/ 	.byte	0x03, 0x1b
        /*003e*/ 	.short	0x00ff


	//----- nvinfo : EIATTR_NUM_BARRIERS
	.align		4
        /*0040*/ 	.byte	0x02, 0x4c
        /*0042*/ 	.byte	0x01
	.zero		1


	//----- nvinfo : EIATTR_MERCURY_ISA_VERSION
	.align		4
        /*0044*/ 	.byte	0x03, 0x5f
        /*0046*/ 	.short	0x0101


	//----- nvinfo : EIATTR_VRC_CTA_INIT_COUNT
	.align		4
        /*0048*/ 	.byte	0x02, 0x4a
	.zero		1
	.zero		1


	//----- nvinfo : EIATTR_EXIT_INSTR_OFFSETS
	.align		4
        /*004c*/ 	.byte	0x04, 0x1c
        /*004e*/ 	.short	(.L_15 - .L_14)


	//   ....[0]....
.L_14:
        /*0050*/ 	.word	0x00000240


	//   ....[1]....
        /*0054*/ 	.word	0x00000290


	//----- nvinfo : EIATTR_CRS_STACK_SIZE
	.align		4
.L_15:
        /*0058*/ 	.byte	0x04, 0x1e
        /*005a*/ 	.short	(.L_17 - .L_16)
.L_16:
        /*005c*/ 	.word	0x00000000


	//----- nvinfo : EIATTR_CBANK_PARAM_SIZE
	.align		4
.L_17:
        /*0060*/ 	.byte	0x03, 0x19
        /*0062*/ 	.short	0x0018


	//----- nvinfo : EIATTR_PARAM_CBANK
	.align		4
        /*0064*/ 	.byte	0x04, 0x0a
        /*0066*/ 	.short	(.L_19 - .L_18)
	.align		4
.L_18:
        /*0068*/ 	.word	index@(.nv.constant0._Z12histo_kernelPjlS_)
        /*006c*/ 	.short	0x0380
        /*006e*/ 	.short	0x0018


	//----- nvinfo : EIATTR_SW_WAR
	.align		4
.L_19:
        /*0070*/ 	.byte	0x04, 0x36
        /*0072*/ 	.short	(.L_21 - .L_20)
.L_20:
        /*0074*/ 	.word	0x00000008
.L_21:


//--------------------- .nv.callgraph             --------------------------
	.section	.nv.callgraph,"",@"SHT_CUDA_CALLGRAPH"
	.align	4
	.sectionentsize	8
	.align		4
        /*0000*/ 	.word	0x00000000
	.align		4
        /*0004*/ 	.word	0xffffffff
	.align		4
        /*0008*/ 	.word	0x00000000
	.align		4
        /*000c*/ 	.word	0xfffffffe
	.align		4
        /*0010*/ 	.word	0x00000000
	.align		4
        /*0014*/ 	.word	0xfffffffd
	.align		4
        /*0018*/ 	.word	0x00000000
	.align		4
        /*001c*/ 	.word	0xfffffffc


//--------------------- .text._Z12histo_kernelPjlS_ --------------------------
	.section	.text._Z12histo_kernelPjlS_,"ax",@progbits
	.align	128
        .global         _Z12histo_kernelPjlS_
        .type           _Z12histo_kernelPjlS_,@function
        .size           _Z12histo_kernelPjlS_,(.L_x_4 - _Z12histo_kernelPjlS_)
        .other          _Z12histo_kernelPjlS_,@"STO_CUDA_ENTRY STV_DEFAULT"
_Z12histo_kernelPjlS_:
.text._Z12histo_kernelPjlS_:
[----:B------:R-:W-:Y:S01]  /*0000*/  LDC R1, c[0x0][0x37c] ;  /* 0x0000df00ff017b82 */ /* 0x000fe20000000800 */
[----:B------:R-:W0:Y:S07]  /*0010*/  S2R R7, SR_TID.X ;  /* 0x0000000000077919 */ /* 0x000e2e0000002100 */
[----:B------:R-:W1:Y:S01]  /*0020*/  S2UR UR4, SR_CTAID.X ;  /* 0x00000000000479c3 */ /* 0x000e620000002500 */
[----:B------:R-:W2:Y:S01]  /*0030*/  LDCU.64 UR8, c[0x0][0x388] ;  /* 0x00007100ff0877ac */ /* 0x000ea20008000a00 */
[----:B------:R-:W-:Y:S01]  /*0040*/  BSSY.RECONVERGENT B0, `(.L_x_0) ;  /* 0x000001f000007945 */ /* 0x000fe20003800200 */
[----:B------:R-:W3:Y:S05]  /*0050*/  LDCU.64 UR6, c[0x0][0x358] ;  /* 0x00006b00ff0677ac */ /* 0x000eea0008000a00 */
[----:B------:R-:W1:Y:S01]  /*0060*/  LDC R6, c[0x0][0x360] ;  /* 0x0000d800ff067b82 */ /* 0x000e620000000800 */
[----:B------:R-:W4:Y:S07]  /*0070*/  LDCU.64 UR10, c[0x0][0x380] ;  /* 0x00007000ff0a77ac */ /* 0x000f2e0008000a00 */
[----:B------:R-:W5:Y:S01]  /*0080*/  S2UR UR5, SR_CgaCtaId ;  /* 0x00000000000579c3 */ /* 0x000f620000008800 */
[----:B0-----:R-:W-:Y:S01]  /*0090*/  ISETP.GT.U32.AND P1, PT, R7, 0xff, PT ;  /* 0x000000ff0700780c */ /* 0x001fe20003f24070 */
[----:B-1----:R-:W-:Y:S01]  /*00a0*/  IMAD R2, R6, UR4, R7 ;  /* 0x0000000406027c24 */ /* 0x002fe2000f8e0207 */
[----:B------:R-:W-:-:S04]  /*00b0*/  UMOV UR4, 0x400 ;  /* 0x0000040000047882 */ /* 0x000fc80000000000 */
[----:B--2---:R-:W-:Y:S02]  /*00c0*/  ISETP.GE.U32.AND P0, PT, R2, UR8, PT ;  /* 0x0000000802007c0c */ /* 0x004fe4000bf06070 */
[----:B------:R-:W-:Y:S01]  /*00d0*/  SHF.R.S32.HI R3, RZ, 0x1f, R2 ;  /* 0x0000001fff037819 */ /* 0x000fe20000011402 */
[----:B-----5:R-:W-:-:S03]  /*00e0*/  ULEA UR4, UR5, UR4, 0x18 ;  /* 0x0000000405047291 */ /* 0x020fc6000f8ec0ff */
[----:B------:R-:W-:-:S03]  /*00f0*/  ISETP.GE.AND.EX P0, PT, R3, UR9, PT, P0 ;  /* 0x0000000903007c0c */ /* 0x000fc6000bf06300 */
[----:B------:R-:W-:-:S05]  /*0100*/  LEA R0, R7, UR4, 0x2 ;  /* 0x0000000407007c11 */ /* 0x000fca000f8e10ff */
[----:B------:R0:W-:Y:S01]  /*0110*/  @!P1 STS [R0], RZ ;  /* 0x000000ff00009388 */ /* 0x0001e20000000800 */
[----:B------:R-:W-:Y:S06]  /*0120*/  BAR.SYNC.DEFER_BLOCKING 0x0 ;  /* 0x0000000000007b1d */ /* 0x000fec0000010000 */
[----:B---34-:R-:W-:Y:S05]  /*0130*/  @P0 BRA `(.L_x_1) ;  /* 0x00000000003c0947 */ /* 0x018fea0003800000 */
[----:B------:R-:W1:Y:S01]  /*0140*/  LDCU UR5, c[0x0][0x370] ;  /* 0x00006e00ff0577ac */ /* 0x000e620008000800 */
[--C-:B------:R-:W-:Y:S02]  /*0150*/  IMAD.MOV.U32 R4, RZ, RZ, R2.reuse ;  /* 0x000000ffff047224 */ /* 0x100fe400078e0002 */
[----:B------:R-:W-:Y:S02]  /*0160*/  IMAD.MOV.U32 R8, RZ, RZ, R2 ;  /* 0x000000ffff087224 */ /* 0x000fe400078e0002 */
[----:B-1----:R-:W-:-:S07]  /*0170*/  IMAD R5, R6, UR5, RZ ;  /* 0x0000000506057c24 */ /* 0x002fce000f8e02ff */
.L_x_2:
[----:B------:R-:W-:-:S04]  /*0180*/  LEA R2, P0, R8, UR10, 0x2 ;  /* 0x0000000a08027c11 */ /* 0x000fc8000f8010ff */
[----:B------:R-:W-:-:S05]  /*0190*/  LEA.HI.X R3, R8, UR11, R3, 0x2, P0 ;  /* 0x0000000b08037c11 */ /* 0x000fca00080f1403 */
[----:B-1----:R1:W2:Y:S01]  /*01a0*/  LDG.E R2, desc[UR6][R2.64] ;  /* 0x0000000602027981 */ /* 0x0022a2000c1e1900 */
[----:B------:R-:W-:-:S04]  /*01b0*/  IMAD.IADD R8, R5, 0x1, R4 ;  /* 0x0000000105087824 */ /* 0x000fc800078e0204 */
[--C-:B------:R-:W-:Y:S01]  /*01c0*/  IMAD.MOV.U32 R4, RZ, RZ, R8.reuse ;  /* 0x000000ffff047224 */ /* 0x100fe200078e0008 */
[----:B------:R-:W-:Y:S02]  /*01d0*/  ISETP.GE.U32.AND P0, PT, R8, UR8, PT ;  /* 0x0000000808007c0c */ /* 0x000fe4000bf06070 */
[----:B-1----:R-:W-:-:S04]  /*01e0*/  SHF.R.S32.HI R3, RZ, 0x1f, R8 ;  /* 0x0000001fff037819 */ /* 0x002fc80000011408 */
[----:B------:R-:W-:Y:S02]  /*01f0*/  ISETP.GE.AND.EX P0, PT, R3, UR9, PT, P0 ;  /* 0x0000000903007c0c */ /* 0x000fe4000bf06300 */
[----:B--2---:R-:W-:-:S05]  /*0200*/  LEA R6, R2, UR4, 0x2 ;  /* 0x0000000402067c11 */ /* 0x004fca000f8e10ff */
[----:B------:R1:W-:Y:S06]  /*0210*/  ATOMS.POPC.INC.32 RZ, [R6+URZ] ;  /* 0x0000000006ff7f8c */ /* 0x0003ec000d8000ff */
[----:B------:R-:W-:Y:S05]  /*0220*/  @!P0 BRA `(.L_x_2) ;  /* 0xfffffffc00d48947 */ /* 0x000fea000383ffff */
.L_x_1:
[----:B------:R-:W-:Y:S05]  /*0230*/  BSYNC.RECONVERGENT B0 ;  /* 0x0000000000007941 */ /* 0x000fea0003800200 */
.L_x_0:
[----:B------:R-:W-:Y:S05]  /*0240*/  @P1 EXIT ;  /* 0x000000000000194d */ /* 0x000fea0003800000 */
[----:B------:R-:W2:Y:S01]  /*0250*/  LDS R5, [R0] ;  /* 0x0000000000057984 */ /* 0x000ea20000000800 */
[----:B------:R-:W3:Y:S02]  /*0260*/  LDC.64 R2, c[0x0][0x390] ;  /* 0x0000e400ff027b82 */ /* 0x000ee40000000a00 */
[----:B---3--:R-:W-:-:S05]  /*0270*/  IMAD.WIDE.U32 R2, R7, 0x4, R2 ;  /* 0x0000000407027825 */ /* 0x008fca00078e0002 */
[----:B--2---:R-:W-:Y:S01]  /*0280*/  REDG.E.ADD.STRONG.GPU desc[UR6][R2.64], R5 ;  /* 0x000000050200798e */ /* 0x004fe2000c12e106 */
[----:B------:R-:W-:Y:S05]  /*0290*/  EXIT ;  /* 0x000000000000794d */ /* 0x000fea0003800000 */
.L_x_3:
[----:B------:R-:W-:-:S00]  /*02a0*/  BRA `(.L_x_3) ;  /* 0xfffffffc00fc7947 */ /* 0x000fc0000383ffff */
[----:B------:R-:W-:-:S00]  /*02b0*/  NOP ;  /* 0x0000000000007918 */ /* 0x000fc00000000000 */
        /* <DEDUP_REMOVED lines=12> */
.L_x_4:


//--------------------- .nv.shared._Z12histo_kernelPjlS_ --------------------------
	.section	.nv.shared._Z12histo_kernelPjlS_,"aw",@nobits
	.sectionflags	@""
	.align	4
.nv.shared._Z12histo_kernelPjlS_:
	.zero		2048


//--------------------- .nv.shared.reserved.0     --------------------------
	.section	.nv.shared.reserved.0,"aw",@nobits
	.weak		__nv_reservedSMEM_offset_0_alias
	.size		__nv_reservedSMEM_offset_0_alias, 0, 64
	.other		__nv_reservedSMEM_offset_0_alias,@"STO_CUDA_RESERVED_SHARED STV_DEFAULT"
__nv_reservedSMEM_offset_0_alias:
	.zero		0
	.zero		64


//--------------------- .nv.constant0._Z12histo_kernelPjlS_ --------------------------
	.section	.nv.constant0._Z12histo_kernelPjlS_,"a",@progbits
	.sectionflags	@""
	.align	4
.nv.constant0._Z12histo_kernelPjlS_:
	.zero		920


//--------------------- SYMBOLS --------------------------

	.type		.nv.reservedSmem.offset0,@object
	.size		.nv.reservedSmem.offset0,0x4
	.type		.nv.reservedSmem.cap,@object
	.size		.nv.reservedSmem.cap,0x4
